//
// Generated by NVIDIA NVVM Compiler
//
// Compiler Build ID: CL-36424714
// Cuda compilation tools, release 13.0, V13.0.88
// Based on NVVM 20.0.0
//

.version 9.0
.target sm_100
.address_size 64

	// .globl	_Z4loopv
.extern .func  (.param .b32 func_retval0) vprintf
(
	.param .b64 vprintf_param_0,
	.param .b64 vprintf_param_1
)
;
.global .align 1 .b8 $str[29] = {84, 104, 105, 115, 32, 105, 115, 32, 105, 116, 101, 114, 97, 116, 105, 111, 110, 32, 110, 117, 109, 98, 101, 114, 32, 37, 100, 10};

.visible .entry _Z4loopv()
{
	.local .align 8 .b8 	__local_depot0[8];
	.reg .b64 	%SP;
	.reg .b64 	%SPL;
	.reg .b32 	%r<4>;
	.reg .b64 	%rd<5>;

	mov.u64 	%SPL, __local_depot0;
	cvta.local.u64 	%SP, %SPL;
	add.u64 	%rd1, %SP, 0;
	add.u64 	%rd2, %SPL, 0;
	mov.u32 	%r1, %tid.x;
	st.local.u32 	[%rd2], %r1;
	mov.u64 	%rd3, $str;
	cvta.global.u64 	%rd4, %rd3;
	{ // callseq 0, 0
	.param .b64 param0;
	st.param.b64 	[param0], %rd4;
	.param .b64 param1;
	st.param.b64 	[param1], %rd1;
	.param .b32 retval0;
	call.uni (retval0), 
	vprintf, 
	(
	param0, 
	param1
	);
	ld.param.b32 	%r2, [retval0];
	} // callseq 0
	ret;

}


// ===== COMPILED SASS (sm_100) =====

	.target	sm_100

	.elftype	@"ET_EXEC"


//--------------------- .note.nv.tkinfo           --------------------------
	.section	.note.nv.tkinfo,"",@"SHT_NOTE"
	.sectionflags	@"SHF_NOTE_NV_TKINFO"
	.tkinfo
        /*0018*/ 	.word	0x00000002
        /*0030*/ 	.string	""
        /*0030*/ 	.string	"ptxas"
        /*0030*/ 	.string	"Cuda compilation tools, release 13.0, V13.0.88"
        /*0030*/ 	.string	"Build cuda_13.0.r13.0/compiler.36424714_0"
        /*0030*/ 	.string	"-arch sm_100 -m 64 "



//--------------------- .note.nv.cuinfo           --------------------------
	.section	.note.nv.cuinfo,"",@"SHT_NOTE"
	.sectionflags	@"SHF_NOTE_NV_CUINFO"
        /*0018*/ 	.short	0x0002
        /*001a*/ 	.short	0x0064
        /*001c*/ 	.short	0x0082
	.zero		2


//--------------------- .nv.info                  --------------------------
	.section	.nv.info,"",@"SHT_CUDA_INFO"
	.align	4


	//----- nvinfo : EIATTR_REGCOUNT
	.align		4
        /*0000*/ 	.byte	0x04, 0x2f
        /*0002*/ 	.short	(.L_2 - .L_1)
	.align		4
.L_1:
        /*0004*/ 	.word	index@(_Z4loopv)
        /*0008*/ 	.word	0x00000018


	//----- nvinfo : EIATTR_FRAME_SIZE
	.align		4
.L_2:
        /*000c*/ 	.byte	0x04, 0x11
        /*000e*/ 	.short	(.L_4 - .L_3)
	.align		4
.L_3:
        /*0010*/ 	.word	index@(_Z4loopv)
        /*0014*/ 	.word	0x00000008


	//----- nvinfo : EIATTR_MIN_STACK_SIZE
	.align		4
.L_4:
        /*0018*/ 	.byte	0x04, 0x12
        /*001a*/ 	.short	(.L_6 - .L_5)
	.align		4
.L_5:
        /*001c*/ 	.word	index@(_Z4loopv)
        /*0020*/ 	.word	0x00000008
.L_6:


//--------------------- .nv.compat                --------------------------
	.section	.nv.compat,"",@"SHT_CUDA_COMPAT_INFO"
	.align	4
        /*0000*/ 	.byte	0x02, 0x09, 0x00, 0x00, 0x02, 0x02, 0x01, 0x00, 0x02, 0x05, 0x05, 0x00, 0x03, 0x07, 0x01, 0x01
        /*0010*/ 	.byte	0x02, 0x03, 0x00, 0x00, 0x02, 0x06, 0x01, 0x00, 0x04, 0x0b, 0x08, 0x00, 0x09, 0x00, 0x00, 0x00
        /*0020*/ 	.byte	0x00, 0x00, 0x00, 0x00


//--------------------- .nv.info._Z4loopv         --------------------------
	.section	.nv.info._Z4loopv,"",@"SHT_CUDA_INFO"
	.sectionflags	@""
	.align	4


	//----- nvinfo : EIATTR_CUDA_API_VERSION
	.align		4
        /*0000*/ 	.byte	0x04, 0x37
        /*0002*/ 	.short	(.L_8 - .L_7)
.L_7:
        /*0004*/ 	.word	0x00000082


	//----- nvinfo : EIATTR_SPARSE_MMA_MASK
	.align		4
.L_8:
        /*0008*/ 	.byte	0x03, 0x50
        /*000a*/ 	.short	0x0000


	//----- nvinfo : EIATTR_MAXREG_COUNT
	.align		4
        /*000c*/ 	.byte	0x03, 0x1b
        /*000e*/ 	.short	0x00ff


	//----- nvinfo : EIATTR_EXTERNS
	.align		4
        /*0010*/ 	.byte	0x04, 0x0f
        /*0012*/ 	.short	(.L_10 - .L_9)


	//   ....[0]....
	.align		4
.L_9:
        /*0014*/ 	.word	index@(vprintf)


	//----- nvinfo : EIATTR_MERCURY_ISA_VERSION
	.align		4
.L_10:
        /*0018*/ 	.byte	0x03, 0x5f
        /*001a*/ 	.short	0x0101


	//----- nvinfo : EIATTR_VRC_CTA_INIT_COUNT
	.align		4
        /*001c*/ 	.byte	0x02, 0x4a
	.zero		1
	.zero		1


	//----- nvinfo : EIATTR_SYSCALL_OFFSETS
	.align		4
        /*0020*/ 	.byte	0x04, 0x46
        /*0022*/ 	.short	(.L_12 - .L_11)


	//   ....[0]....
.L_11:
        /*0024*/ 	.word	0x000000e0


	//----- nvinfo : EIATTR_EXIT_INSTR_OFFSETS
	.align		4
.L_12:
        /*0028*/ 	.byte	0x04, 0x1c
        /*002a*/ 	.short	(.L_14 - .L_13)


	//   ....[0]....
.L_13:
        /*002c*/ 	.word	0x000000f0


	//----- nvinfo : EIATTR_SW_WAR
	.align		4
.L_14:
        /*0030*/ 	.byte	0x04, 0x36
        /*0032*/ 	.short	(.L_16 - .L_15)
.L_15:
        /*0034*/ 	.word	0x00000008
.L_16:


//--------------------- .nv.callgraph             --------------------------
	.section	.nv.callgraph,"",@"SHT_CUDA_CALLGRAPH"
	.align	4
	.sectionentsize	8
	.align		4
        /*0000*/ 	.word	0x00000000
	.align		4
        /*0004*/ 	.word	0xffffffff
	.align		4
        /*0008*/ 	.word	index@(_Z4loopv)
	.align		4
        /*000c*/ 	.word	index@(vprintf)
	.align		4
        /*0010*/ 	.word	0x00000000
	.align		4
        /*0014*/ 	.word	0xfffffffe
	.align		4
        /*0018*/ 	.word	0x00000000
	.align		4
        /*001c*/ 	.word	0xfffffffd
	.align		4
        /*0020*/ 	.word	0x00000000
	.align		4
        /*0024*/ 	.word	0xfffffffc


//--------------------- .nv.constant4             --------------------------
	.section	.nv.constant4,"a",@progbits
	.align	8
	.align		8
.nv.constant4:
        /*0000*/ 	.dword	vprintf
	.align		8
        /*0008*/ 	.dword	$str


//--------------------- .text._Z4loopv            --------------------------
	.section	.text._Z4loopv,"ax",@progbits
	.align	128
        .global         _Z4loopv
        .type           _Z4loopv,@function
        .size           _Z4loopv,(.L_x_2 - _Z4loopv)
        .other          _Z4loopv,@"STO_CUDA_ENTRY STV_DEFAULT"
_Z4loopv:
.text._Z4loopv:
[----:B------:R-:W0:Y:S01]  /*0000*/  LDC R1, c[0x0][0x37c] ;  /* 0x0000df00ff017b82 */ /* 0x000e220000000800 */
[----:B------:R-:W1:Y:S01]  /*0010*/  S2R R8, SR_TID.X ;  /* 0x0000000000087919 */ /* 0x000e620000002100 */
[----:B0-----:R-:W-:Y:S01]  /*0020*/  VIADD R1, R1, 0xfffffff8 ;  /* 0xfffffff801017836 */ /* 0x001fe20000000000 */
[----:B------:R-:W-:Y:S01]  /*0030*/  MOV R0, 0x0 ;  /* 0x0000000000007802 */ /* 0x000fe20000000f00 */
[----:B------:R-:W0:Y:S04]  /*0040*/  LDCU UR4, c[0x0][0x2f8] ;  /* 0x00005f00ff0477ac */ /* 0x000e280008000800 */
[----:B------:R2:W3:Y:S01]  /*0050*/  LDC.64 R2, c[0x4][R0] ;  /* 0x0100000000027b82 */ /* 0x0004e20000000a00 */
[----:B------:R-:W4:Y:S01]  /*0060*/  LDCU.64 UR6, c[0x4][0x8] ;  /* 0x01000100ff0677ac */ /* 0x000f220008000a00 */
[----:B------:R-:W5:Y:S01]  /*0070*/  LDCU UR5, c[0x0][0x2fc] ;  /* 0x00005f80ff0577ac */ /* 0x000f620008000800 */
[----:B0-----:R-:W-:Y:S01]  /*0080*/  IADD3 R6, P0, PT, R1, UR4, RZ ;  /* 0x0000000401067c10 */ /* 0x001fe2000ff1e0ff */
[----:B----4-:R-:W-:Y:S01]  /*0090*/  IMAD.U32 R4, RZ, RZ, UR6 ;  /* 0x00000006ff047e24 */ /* 0x010fe2000f8e00ff */
[----:B------:R-:W-:-:S03]  /*00a0*/  MOV R5, UR7 ;  /* 0x0000000700057c02 */ /* 0x000fc60008000f00 */
[----:B-----5:R-:W-:Y:S01]  /*00b0*/  IMAD.X R7, RZ, RZ, UR5, P0 ;  /* 0x00000005ff077e24 */ /* 0x020fe200080e06ff */
[----:B-1----:R2:W-:Y:S07]  /*00c0*/  STL [R1], R8 ;  /* 0x0000000801007387 */ /* 0x0025ee0000100800 */
[----:B------:R-:W-:-:S07]  /*00d0*/  LEPC R20, `(.L_x_0) ;  /* 0x000000001014794e */ /* 0x000fce0000000000 */
[----:B--23--:R-:W-:Y:S05]  /*00e0*/  CALL.ABS.NOINC R2 ;  /* 0x0000000002007343 */ /* 0x00cfea0003c00000 */
.L_x_0:
[----:B------:R-:W-:Y:S05]  /*00f0*/  EXIT ;  /* 0x000000000000794d */ /* 0x000fea0003800000 */
.L_x_1:
[----:B------:R-:W-:-:S00]  /*0100*/  BRA `(.L_x_1) ;  /* 0xfffffffc00fc7947 */ /* 0x000fc0000383ffff */
[----:B------:R-:W-:-:S00]  /*0110*/  NOP ;  /* 0x0000000000007918 */ /* 0x000fc00000000000 */
        /* <DEDUP_REMOVED lines=14> */
.L_x_2:


//--------------------- .nv.global.init           --------------------------
	.section	.nv.global.init,"aw",@progbits
.nv.global.init:
	.type		$str,@object
	.size		$str,(.L_0 - $str)
$str:
        /*0000*/ 	.byte	0x54, 0x68, 0x69, 0x73, 0x20, 0x69, 0x73, 0x20, 0x69, 0x74, 0x65, 0x72, 0x61, 0x74, 0x69, 0x6f
        /*0010*/ 	.byte	0x6e, 0x20, 0x6e, 0x75, 0x6d, 0x62, 0x65, 0x72, 0x20, 0x25, 0x64, 0x0a, 0x00
.L_0:


//--------------------- .nv.shared.reserved.0     --------------------------
	.section	.nv.shared.reserved.0,"aw",@nobits
	.weak		__nv_reservedSMEM_offset_0_alias
	.size		__nv_reservedSMEM_offset_0_alias, 0, 64
	.other		__nv_reservedSMEM_offset_0_alias,@"STO_CUDA_RESERVED_SHARED STV_DEFAULT"
__nv_reservedSMEM_offset_0_alias:
	.zero		0
	.zero		64


//--------------------- .nv.constant0._Z4loopv    --------------------------
	.section	.nv.constant0._Z4loopv,"a",@progbits
	.sectionflags	@""
	.align	4
.nv.constant0._Z4loopv:
	.zero		896


//--------------------- SYMBOLS --------------------------

	.type		.nv.reservedSmem.offset0,@object
	.size		.nv.reservedSmem.offset0,0x4
	.type		vprintf,@function
